//
// Generated by NVIDIA NVVM Compiler
//
// Compiler Build ID: CL-36424714
// Cuda compilation tools, release 13.0, V13.0.88
// Based on NVVM 20.0.0
//

.version 9.0
.target sm_100
.address_size 64

	// .globl	_Z7sgemm_3ILi32EEviiiPfS0_S0_
// _ZZ7sgemm_3ILi32EEviiiPfS0_S0_E3A_s has been demoted
// _ZZ7sgemm_3ILi32EEviiiPfS0_S0_E3B_s has been demoted

.visible .entry _Z7sgemm_3ILi32EEviiiPfS0_S0_(
	.param .u32 _Z7sgemm_3ILi32EEviiiPfS0_S0__param_0,
	.param .u32 _Z7sgemm_3ILi32EEviiiPfS0_S0__param_1,
	.param .u32 _Z7sgemm_3ILi32EEviiiPfS0_S0__param_2,
	.param .u64 .ptr .align 1 _Z7sgemm_3ILi32EEviiiPfS0_S0__param_3,
	.param .u64 .ptr .align 1 _Z7sgemm_3ILi32EEviiiPfS0_S0__param_4,
	.param .u64 .ptr .align 1 _Z7sgemm_3ILi32EEviiiPfS0_S0__param_5
)
{
	.reg .pred 	%p<3>;
	.reg .b32 	%r<32>;
	.reg .b32 	%f<105>;
	.reg .b64 	%rd<27>;
	// demoted variable
	.shared .align 4 .b8 _ZZ7sgemm_3ILi32EEviiiPfS0_S0_E3A_s[4096];
	// demoted variable
	.shared .align 4 .b8 _ZZ7sgemm_3ILi32EEviiiPfS0_S0_E3B_s[4096];
	ld.param.u32 	%r12, [_Z7sgemm_3ILi32EEviiiPfS0_S0__param_1];
	ld.param.u32 	%r13, [_Z7sgemm_3ILi32EEviiiPfS0_S0__param_2];
	ld.param.u64 	%rd8, [_Z7sgemm_3ILi32EEviiiPfS0_S0__param_3];
	ld.param.u64 	%rd9, [_Z7sgemm_3ILi32EEviiiPfS0_S0__param_4];
	ld.param.u64 	%rd10, [_Z7sgemm_3ILi32EEviiiPfS0_S0__param_5];
	mov.u32 	%r1, %tid.x;
	shr.u32 	%r2, %r1, 5;
	and.b32  	%r3, %r1, 31;
	mov.u32 	%r14, %ctaid.x;
	mov.u32 	%r4, %ctaid.y;
	shl.b32 	%r5, %r14, 5;
	setp.lt.s32 	%p1, %r13, 1;
	mov.f32 	%f104, 0f00000000;
	@%p1 bra 	$L__BB0_3;
	mul.lo.s32 	%r16, %r13, %r5;
	mad.lo.s32 	%r17, %r13, %r2, %r3;
	and.b32  	%r18, %r1, 992;
	or.b32  	%r19, %r18, %r3;
	shl.b32 	%r20, %r19, 2;
	mov.u32 	%r21, _ZZ7sgemm_3ILi32EEviiiPfS0_S0_E3A_s;
	add.s32 	%r6, %r21, %r20;
	mad.lo.s32 	%r22, %r12, %r2, %r3;
	mov.u32 	%r23, _ZZ7sgemm_3ILi32EEviiiPfS0_S0_E3B_s;
	add.s32 	%r7, %r23, %r20;
	shl.b32 	%r24, %r12, 5;
	shl.b32 	%r25, %r1, 2;
	and.b32  	%r26, %r25, 3968;
	add.s32 	%r8, %r21, %r26;
	shl.b32 	%r27, %r3, 2;
	add.s32 	%r9, %r23, %r27;
	mul.wide.s32 	%rd11, %r16, 4;
	mul.wide.u32 	%rd12, %r17, 4;
	add.s64 	%rd13, %rd11, %rd12;
	cvta.to.global.u64 	%rd14, %rd8;
	add.s64 	%rd26, %rd14, %rd13;
	mul.wide.u32 	%rd15, %r4, 128;
	mul.wide.s32 	%rd16, %r22, 4;
	add.s64 	%rd17, %rd15, %rd16;
	cvta.to.global.u64 	%rd18, %rd9;
	add.s64 	%rd25, %rd18, %rd17;
	mul.wide.s32 	%rd3, %r24, 4;
	mov.f32 	%f104, 0f00000000;
	mov.b32 	%r31, 0;
$L__BB0_2:
	ld.global.f32 	%f6, [%rd26];
	st.shared.f32 	[%r6], %f6;
	ld.global.f32 	%f7, [%rd25];
	st.shared.f32 	[%r7], %f7;
	bar.sync 	0;
	ld.shared.f32 	%f8, [%r8];
	ld.shared.f32 	%f9, [%r9];
	fma.rn.f32 	%f10, %f8, %f9, %f104;
	ld.shared.f32 	%f11, [%r8+4];
	ld.shared.f32 	%f12, [%r9+128];
	fma.rn.f32 	%f13, %f11, %f12, %f10;
	ld.shared.f32 	%f14, [%r8+8];
	ld.shared.f32 	%f15, [%r9+256];
	fma.rn.f32 	%f16, %f14, %f15, %f13;
	ld.shared.f32 	%f17, [%r8+12];
	ld.shared.f32 	%f18, [%r9+384];
	fma.rn.f32 	%f19, %f17, %f18, %f16;
	ld.shared.f32 	%f20, [%r8+16];
	ld.shared.f32 	%f21, [%r9+512];
	fma.rn.f32 	%f22, %f20, %f21, %f19;
	ld.shared.f32 	%f23, [%r8+20];
	ld.shared.f32 	%f24, [%r9+640];
	fma.rn.f32 	%f25, %f23, %f24, %f22;
	ld.shared.f32 	%f26, [%r8+24];
	ld.shared.f32 	%f27, [%r9+768];
	fma.rn.f32 	%f28, %f26, %f27, %f25;
	ld.shared.f32 	%f29, [%r8+28];
	ld.shared.f32 	%f30, [%r9+896];
	fma.rn.f32 	%f31, %f29, %f30, %f28;
	ld.shared.f32 	%f32, [%r8+32];
	ld.shared.f32 	%f33, [%r9+1024];
	fma.rn.f32 	%f34, %f32, %f33, %f31;
	ld.shared.f32 	%f35, [%r8+36];
	ld.shared.f32 	%f36, [%r9+1152];
	fma.rn.f32 	%f37, %f35, %f36, %f34;
	ld.shared.f32 	%f38, [%r8+40];
	ld.shared.f32 	%f39, [%r9+1280];
	fma.rn.f32 	%f40, %f38, %f39, %f37;
	ld.shared.f32 	%f41, [%r8+44];
	ld.shared.f32 	%f42, [%r9+1408];
	fma.rn.f32 	%f43, %f41, %f42, %f40;
	ld.shared.f32 	%f44, [%r8+48];
	ld.shared.f32 	%f45, [%r9+1536];
	fma.rn.f32 	%f46, %f44, %f45, %f43;
	ld.shared.f32 	%f47, [%r8+52];
	ld.shared.f32 	%f48, [%r9+1664];
	fma.rn.f32 	%f49, %f47, %f48, %f46;
	ld.shared.f32 	%f50, [%r8+56];
	ld.shared.f32 	%f51, [%r9+1792];
	fma.rn.f32 	%f52, %f50, %f51, %f49;
	ld.shared.f32 	%f53, [%r8+60];
	ld.shared.f32 	%f54, [%r9+1920];
	fma.rn.f32 	%f55, %f53, %f54, %f52;
	ld.shared.f32 	%f56, [%r8+64];
	ld.shared.f32 	%f57, [%r9+2048];
	fma.rn.f32 	%f58, %f56, %f57, %f55;
	ld.shared.f32 	%f59, [%r8+68];
	ld.shared.f32 	%f60, [%r9+2176];
	fma.rn.f32 	%f61, %f59, %f60, %f58;
	ld.shared.f32 	%f62, [%r8+72];
	ld.shared.f32 	%f63, [%r9+2304];
	fma.rn.f32 	%f64, %f62, %f63, %f61;
	ld.shared.f32 	%f65, [%r8+76];
	ld.shared.f32 	%f66, [%r9+2432];
	fma.rn.f32 	%f67, %f65, %f66, %f64;
	ld.shared.f32 	%f68, [%r8+80];
	ld.shared.f32 	%f69, [%r9+2560];
	fma.rn.f32 	%f70, %f68, %f69, %f67;
	ld.shared.f32 	%f71, [%r8+84];
	ld.shared.f32 	%f72, [%r9+2688];
	fma.rn.f32 	%f73, %f71, %f72, %f70;
	ld.shared.f32 	%f74, [%r8+88];
	ld.shared.f32 	%f75, [%r9+2816];
	fma.rn.f32 	%f76, %f74, %f75, %f73;
	ld.shared.f32 	%f77, [%r8+92];
	ld.shared.f32 	%f78, [%r9+2944];
	fma.rn.f32 	%f79, %f77, %f78, %f76;
	ld.shared.f32 	%f80, [%r8+96];
	ld.shared.f32 	%f81, [%r9+3072];
	fma.rn.f32 	%f82, %f80, %f81, %f79;
	ld.shared.f32 	%f83, [%r8+100];
	ld.shared.f32 	%f84, [%r9+3200];
	fma.rn.f32 	%f85, %f83, %f84, %f82;
	ld.shared.f32 	%f86, [%r8+104];
	ld.shared.f32 	%f87, [%r9+3328];
	fma.rn.f32 	%f88, %f86, %f87, %f85;
	ld.shared.f32 	%f89, [%r8+108];
	ld.shared.f32 	%f90, [%r9+3456];
	fma.rn.f32 	%f91, %f89, %f90, %f88;
	ld.shared.f32 	%f92, [%r8+112];
	ld.shared.f32 	%f93, [%r9+3584];
	fma.rn.f32 	%f94, %f92, %f93, %f91;
	ld.shared.f32 	%f95, [%r8+116];
	ld.shared.f32 	%f96, [%r9+3712];
	fma.rn.f32 	%f97, %f95, %f96, %f94;
	ld.shared.f32 	%f98, [%r8+120];
	ld.shared.f32 	%f99, [%r9+3840];
	fma.rn.f32 	%f100, %f98, %f99, %f97;
	ld.shared.f32 	%f101, [%r8+124];
	ld.shared.f32 	%f102, [%r9+3968];
	fma.rn.f32 	%f104, %f101, %f102, %f100;
	bar.sync 	0;
	add.s32 	%r31, %r31, 32;
	add.s64 	%rd26, %rd26, 128;
	add.s64 	%rd25, %rd25, %rd3;
	setp.lt.s32 	%p2, %r31, %r13;
	@%p2 bra 	$L__BB0_2;
$L__BB0_3:
	cvta.to.global.u64 	%rd19, %rd10;
	shl.b32 	%r28, %r4, 5;
	mad.lo.s32 	%r29, %r12, %r5, %r28;
	cvt.s64.s32 	%rd20, %r29;
	mad.lo.s32 	%r30, %r12, %r2, %r3;
	cvt.s64.s32 	%rd21, %r30;
	add.s64 	%rd22, %rd20, %rd21;
	shl.b64 	%rd23, %rd22, 2;
	add.s64 	%rd24, %rd19, %rd23;
	st.global.f32 	[%rd24], %f104;
	ret;

}


// ===== COMPILED SASS (sm_100) =====

	.target	sm_100

	.elftype	@"ET_EXEC"


//--------------------- .note.nv.tkinfo           --------------------------
	.section	.note.nv.tkinfo,"",@"SHT_NOTE"
	.sectionflags	@"SHF_NOTE_NV_TKINFO"
	.tkinfo
        /*0018*/ 	.word	0x00000002
        /*0030*/ 	.string	""
        /*0030*/ 	.string	"ptxas"
        /*0030*/ 	.string	"Cuda compilation tools, release 13.0, V13.0.88"
        /*0030*/ 	.string	"Build cuda_13.0.r13.0/compiler.36424714_0"
        /*0030*/ 	.string	"-arch sm_100 -m 64 "



//--------------------- .note.nv.cuinfo           --------------------------
	.section	.note.nv.cuinfo,"",@"SHT_NOTE"
	.sectionflags	@"SHF_NOTE_NV_CUINFO"
        /*0018*/ 	.short	0x0002
        /*001a*/ 	.short	0x0064
        /*001c*/ 	.short	0x0082
	.zero		2


//--------------------- .nv.info                  --------------------------
	.section	.nv.info,"",@"SHT_CUDA_INFO"
	.align	4


	//----- nvinfo : EIATTR_REGCOUNT
	.align		4
        /*0000*/ 	.byte	0x04, 0x2f
        /*0002*/ 	.short	(.L_1 - .L_0)
	.align		4
.L_0:
        /*0004*/ 	.word	index@(_Z7sgemm_3ILi32EEviiiPfS0_S0_)
        /*0008*/ 	.word	0x00000020


	//----- nvinfo : EIATTR_FRAME_SIZE
	.align		4
.L_1:
        /*000c*/ 	.byte	0x04, 0x11
        /*000e*/ 	.short	(.L_3 - .L_2)
	.align		4
.L_2:
        /*0010*/ 	.word	index@(_Z7sgemm_3ILi32EEviiiPfS0_S0_)
        /*0014*/ 	.word	0x00000000


	//----- nvinfo : EIATTR_MIN_STACK_SIZE
	.align		4
.L_3:
        /*0018*/ 	.byte	0x04, 0x12
        /*001a*/ 	.short	(.L_5 - .L_4)
	.align		4
.L_4:
        /*001c*/ 	.word	index@(_Z7sgemm_3ILi32EEviiiPfS0_S0_)
        /*0020*/ 	.word	0x00000000
.L_5:


//--------------------- .nv.compat                --------------------------
	.section	.nv.compat,"",@"SHT_CUDA_COMPAT_INFO"
	.align	4
        /*0000*/ 	.byte	0x02, 0x09, 0x00, 0x00, 0x02, 0x02, 0x01, 0x00, 0x02, 0x05, 0x05, 0x00, 0x03, 0x07, 0x01, 0x01
        /*0010*/ 	.byte	0x02, 0x03, 0x00, 0x00, 0x02, 0x06, 0x01, 0x00, 0x04, 0x0b, 0x08, 0x00, 0x09, 0x00, 0x00, 0x00
        /*0020*/ 	.byte	0x00, 0x00, 0x00, 0x00


//--------------------- .nv.info._Z7sgemm_3ILi32EEviiiPfS0_S0_ --------------------------
	.section	.nv.info._Z7sgemm_3ILi32EEviiiPfS0_S0_,"",@"SHT_CUDA_INFO"
	.sectionflags	@""
	.align	4


	//----- nvinfo : EIATTR_CUDA_API_VERSION
	.align		4
        /*0000*/ 	.byte	0x04, 0x37
        /*0002*/ 	.short	(.L_7 - .L_6)
.L_6:
        /*0004*/ 	.word	0x00000082


	//----- nvinfo : EIATTR_KPARAM_INFO
	.align		4
.L_7:
        /*0008*/ 	.byte	0x04, 0x17
        /*000a*/ 	.short	(.L_9 - .L_8)
.L_8:
        /*000c*/ 	.word	0x00000000
        /*0010*/ 	.short	0x0005
        /*0012*/ 	.short	0x0020
        /*0014*/ 	.byte	0x00, 0xf5, 0x21, 0x00


	//----- nvinfo : EIATTR_KPARAM_INFO
	.align		4
.L_9:
        /*0018*/ 	.byte	0x04, 0x17
        /*001a*/ 	.short	(.L_11 - .L_10)
.L_10:
        /*001c*/ 	.word	0x00000000
        /*0020*/ 	.short	0x0004
        /*0022*/ 	.short	0x0018
        /*0024*/ 	.byte	0x00, 0xf5, 0x21, 0x00


	//----- nvinfo : EIATTR_KPARAM_INFO
	.align		4
.L_11:
        /*0028*/ 	.byte	0x04, 0x17
        /*002a*/ 	.short	(.L_13 - .L_12)
.L_12:
        /*002c*/ 	.word	0x00000000
        /*0030*/ 	.short	0x0003
        /*0032*/ 	.short	0x0010
        /*0034*/ 	.byte	0x00, 0xf5, 0x21, 0x00


	//----- nvinfo : EIATTR_KPARAM_INFO
	.align		4
.L_13:
        /*0038*/ 	.byte	0x04, 0x17
        /*003a*/ 	.short	(.L_15 - .L_14)
.L_14:
        /*003c*/ 	.word	0x00000000
        /*0040*/ 	.short	0x0002
        /*0042*/ 	.short	0x0008
        /*0044*/ 	.byte	0x00, 0xf0, 0x11, 0x00


	//----- nvinfo : EIATTR_KPARAM_INFO
	.align		4
.L_15:
        /*0048*/ 	.byte	0x04, 0x17
        /*004a*/ 	.short	(.L_17 - .L_16)
.L_16:
        /*004c*/ 	.word	0x00000000
        /*0050*/ 	.short	0x0001
        /*0052*/ 	.short	0x0004
        /*0054*/ 	.byte	0x00, 0xf0, 0x11, 0x00


	//----- nvinfo : EIATTR_KPARAM_INFO
	.align		4
.L_17:
        /*0058*/ 	.byte	0x04, 0x17
        /*005a*/ 	.short	(.L_19 - .L_18)
.L_18:
        /*005c*/ 	.word	0x00000000
        /*0060*/ 	.short	0x0000
        /*0062*/ 	.short	0x0000
        /*0064*/ 	.byte	0x00, 0xf0, 0x11, 0x00


	//----- nvinfo : EIATTR_SPARSE_MMA_MASK
	.align		4
.L_19:
        /*0068*/ 	.byte	0x03, 0x50
        /*006a*/ 	.short	0x0000


	//----- nvinfo : EIATTR_MAXREG_COUNT
	.align		4
        /*006c*/ 	.byte	0x03, 0x1b
        /*006e*/ 	.short	0x00ff


	//----- nvinfo : EIATTR_NUM_BARRIERS
	.align		4
        /*0070*/ 	.byte	0x02, 0x4c
        /*0072*/ 	.byte	0x01
	.zero		1


	//----- nvinfo : EIATTR_MERCURY_ISA_VERSION
	.align		4
        /*0074*/ 	.byte	0x03, 0x5f
        /*0076*/ 	.short	0x0101


	//----- nvinfo : EIATTR_VRC_CTA_INIT_COUNT
	.align		4
        /*0078*/ 	.byte	0x02, 0x4a
	.zero		1
	.zero		1


	//----- nvinfo : EIATTR_EXIT_INSTR_OFFSETS
	.align		4
        /*007c*/ 	.byte	0x04, 0x1c
        /*007e*/ 	.short	(.L_21 - .L_20)


	//   ....[0]....
.L_20:
        /*0080*/ 	.word	0x00000890


	//----- nvinfo : EIATTR_CBANK_PARAM_SIZE
	.align		4
.L_21:
        /*0084*/ 	.byte	0x03, 0x19
        /*0086*/ 	.short	0x0028


	//----- nvinfo : EIATTR_PARAM_CBANK
	.align		4
        /*0088*/ 	.byte	0x04, 0x0a
        /*008a*/ 	.short	(.L_23 - .L_22)
	.align		4
.L_22:
        /*008c*/ 	.word	index@(.nv.constant0._Z7sgemm_3ILi32EEviiiPfS0_S0_)
        /*0090*/ 	.short	0x0380
        /*0092*/ 	.short	0x0028


	//----- nvinfo : EIATTR_SW_WAR
	.align		4
.L_23:
        /*0094*/ 	.byte	0x04, 0x36
        /*0096*/ 	.short	(.L_25 - .L_24)
.L_24:
        /*0098*/ 	.word	0x00000008
.L_25:


//--------------------- .nv.callgraph             --------------------------
	.section	.nv.callgraph,"",@"SHT_CUDA_CALLGRAPH"
	.align	4
	.sectionentsize	8
	.align		4
        /*0000*/ 	.word	0x00000000
	.align		4
        /*0004*/ 	.word	0xffffffff
	.align		4
        /*0008*/ 	.word	0x00000000
	.align		4
        /*000c*/ 	.word	0xfffffffe
	.align		4
        /*0010*/ 	.word	0x00000000
	.align		4
        /*0014*/ 	.word	0xfffffffd
	.align		4
        /*0018*/ 	.word	0x00000000
	.align		4
        /*001c*/ 	.word	0xfffffffc


//--------------------- .text._Z7sgemm_3ILi32EEviiiPfS0_S0_ --------------------------
	.section	.text._Z7sgemm_3ILi32EEviiiPfS0_S0_,"ax",@progbits
	.align	128
        .global         _Z7sgemm_3ILi32EEviiiPfS0_S0_
        .type           _Z7sgemm_3ILi32EEviiiPfS0_S0_,@function
        .size           _Z7sgemm_3ILi32EEviiiPfS0_S0_,(.L_x_3 - _Z7sgemm_3ILi32EEviiiPfS0_S0_)
        .other          _Z7sgemm_3ILi32EEviiiPfS0_S0_,@"STO_CUDA_ENTRY STV_DEFAULT"
_Z7sgemm_3ILi32EEviiiPfS0_S0_:
.text._Z7sgemm_3ILi32EEviiiPfS0_S0_:
[----:B------:R-:W-:Y:S08]  /*0000*/  LDC R1, c[0x0][0x37c] ;  /* 0x0000df00ff017b82 */ /* 0x000ff00000000800 */
[----:B------:R-:W0:Y:S01]  /*0010*/  LDC R0, c[0x0][0x388] ;  /* 0x0000e200ff007b82 */ /* 0x000e220000000800 */
[----:B------:R-:W1:Y:S01]  /*0020*/  S2R R9, SR_TID.X ;  /* 0x0000000000097919 */ /* 0x000e620000002100 */
[----:B------:R-:W2:Y:S01]  /*0030*/  LDCU.64 UR8, c[0x0][0x358] ;  /* 0x00006b00ff0877ac */ /* 0x000ea20008000a00 */
[----:B------:R-:W-:Y:S01]  /*0040*/  HFMA2 R11, -RZ, RZ, 0, 0 ;  /* 0x00000000ff0b7431 */ /* 0x000fe200000001ff */
[----:B------:R-:W3:Y:S04]  /*0050*/  S2R R2, SR_CTAID.Y ;  /* 0x0000000000027919 */ /* 0x000ee80000002600 */
[----:B------:R-:W4:Y:S01]  /*0060*/  S2UR UR5, SR_CTAID.X ;  /* 0x00000000000579c3 */ /* 0x000f220000002500 */
[----:B0-----:R-:W-:Y:S01]  /*0070*/  ISETP.GE.AND P0, PT, R0, 0x1, PT ;  /* 0x000000010000780c */ /* 0x001fe20003f06270 */
[----:B----4-:R-:W-:Y:S01]  /*0080*/  USHF.L.U32 UR5, UR5, 0x5, URZ ;  /* 0x0000000505057899 */ /* 0x010fe200080006ff */
[----:B-1----:R-:W-:-:S02]  /*0090*/  SHF.R.U32.HI R18, RZ, 0x5, R9 ;  /* 0x00000005ff127819 */ /* 0x002fc40000011609 */
[----:B------:R-:W-:-:S09]  /*00a0*/  LOP3.LUT R19, R9, 0x1f, RZ, 0xc0, !PT ;  /* 0x0000001f09137812 */ /* 0x000fd200078ec0ff */
[----:B--23--:R-:W-:Y:S05]  /*00b0*/  @!P0 BRA `(.L_x_0) ;  /* 0x0000000400c88947 */ /* 0x00cfea0003800000 */
[----:B------:R-:W0:Y:S01]  /*00c0*/  LDC R10, c[0x0][0x384] ;  /* 0x0000e100ff0a7b82 */ /* 0x000e220000000800 */
[----:B------:R-:W1:Y:S01]  /*00d0*/  LDCU.128 UR12, c[0x0][0x390] ;  /* 0x00007200ff0c77ac */ /* 0x000e620008000c00 */
[----:B------:R-:W-:Y:S01]  /*00e0*/  IMAD R4, R18, R0, R19 ;  /* 0x0000000012047224 */ /* 0x000fe200078e0213 */
[----:B------:R-:W-:Y:S01]  /*00f0*/  LOP3.LUT R8, R9, 0x3e0, RZ, 0xc0, !PT ;  /* 0x000003e009087812 */ /* 0x000fe200078ec0ff */
[----:B------:R-:W-:Y:S01]  /*0100*/  IMAD R3, R0, UR5, RZ ;  /* 0x0000000500037c24 */ /* 0x000fe2000f8e02ff */
[----:B------:R-:W-:Y:S01]  /*0110*/  UMOV UR4, 0x400 ;  /* 0x0000040000047882 */ /* 0x000fe20000000000 */
[----:B------:R-:W-:Y:S01]  /*0120*/  IMAD.WIDE.U32 R4, R4, 0x4, RZ ;  /* 0x0000000404047825 */ /* 0x000fe200078e00ff */
[----:B------:R-:W-:Y:S01]  /*0130*/  LOP3.LUT R8, R8, 0x1f, R9, 0xf8, !PT ;  /* 0x0000001f08087812 */ /* 0x000fe200078ef809 */
[----:B------:R-:W2:Y:S01]  /*0140*/  S2UR UR6, SR_CgaCtaId ;  /* 0x00000000000679c3 */ /* 0x000ea20000008800 */
[----:B------:R-:W-:Y:S01]  /*0150*/  MOV R11, RZ ;  /* 0x000000ff000b7202 */ /* 0x000fe20000000f00 */
[----:B------:R-:W-:-:S03]  /*0160*/  IMAD.WIDE R4, R3, 0x4, R4 ;  /* 0x0000000403047825 */ /* 0x000fc600078e0204 */
[----:B-1----:R-:W-:-:S04]  /*0170*/  IADD3 R4, P0, PT, R4, UR12, RZ ;  /* 0x0000000c04047c10 */ /* 0x002fc8000ff1e0ff */
[----:B------:R-:W-:Y:S01]  /*0180*/  IADD3.X R3, PT, PT, R5, UR13, RZ, P0, !PT ;  /* 0x0000000d05037c10 */ /* 0x000fe200087fe4ff */
[----:B0-----:R-:W-:-:S04]  /*0190*/  IMAD R6, R18, R10, R19 ;  /* 0x0000000a12067224 */ /* 0x001fc800078e0213 */
[----:B------:R-:W-:Y:S01]  /*01a0*/  IMAD.WIDE R6, R6, 0x4, RZ ;  /* 0x0000000406067825 */ /* 0x000fe200078e02ff */
[----:B--2---:R-:W-:-:S03]  /*01b0*/  ULEA UR7, UR6, UR4, 0x18 ;  /* 0x0000000406077291 */ /* 0x004fc6000f8ec0ff */
[----:B------:R-:W-:Y:S01]  /*01c0*/  IMAD.WIDE.U32 R6, R2, 0x80, R6 ;  /* 0x0000008002067825 */ /* 0x000fe200078e0006 */
[----:B------:R-:W-:Y:S02]  /*01d0*/  UIADD3 UR4, UPT, UPT, UR4, 0x1000, URZ ;  /* 0x0000100004047890 */ /* 0x000fe4000fffe0ff */
[----:B------:R-:W-:Y:S02]  /*01e0*/  LEA R17, R8, UR7, 0x2 ;  /* 0x0000000708117c11 */ /* 0x000fe4000f8e10ff */
[----:B------:R-:W-:Y:S01]  /*01f0*/  ULEA UR4, UR6, UR4, 0x18 ;  /* 0x0000000406047291 */ /* 0x000fe2000f8ec0ff */
[----:B------:R-:W-:Y:S02]  /*0200*/  IADD3 R20, P0, PT, R6, UR14, RZ ;  /* 0x0000000e06147c10 */ /* 0x000fe4000ff1e0ff */
[----:B------:R-:W-:Y:S02]  /*0210*/  SHF.L.U32 R6, R9, 0x2, RZ ;  /* 0x0000000209067819 */ /* 0x000fe400000006ff */
[----:B------:R-:W-:-:S02]  /*0220*/  IADD3.X R21, PT, PT, R7, UR15, RZ, P0, !PT ;  /* 0x0000000f07157c10 */ /* 0x000fc400087fe4ff */
[----:B------:R-:W-:Y:S02]  /*0230*/  LOP3.LUT R6, R6, 0xf80, RZ, 0xc0, !PT ;  /* 0x00000f8006067812 */ /* 0x000fe400078ec0ff */
[----:B------:R-:W-:Y:S02]  /*0240*/  SHF.L.U32 R7, R10, 0x5, RZ ;  /* 0x000000050a077819 */ /* 0x000fe400000006ff */
[----:B------:R-:W-:Y:S02]  /*0250*/  LEA R16, R8, UR4, 0x2 ;  /* 0x0000000408107c11 */ /* 0x000fe4000f8e10ff */
[----:B------:R-:W-:Y:S01]  /*0260*/  LEA R5, R19, UR4, 0x2 ;  /* 0x0000000413057c11 */ /* 0x000fe2000f8e10ff */
[----:B------:R-:W-:-:S06]  /*0270*/  UMOV UR4, URZ ;  /* 0x000000ff00047c82 */ /* 0x000fcc0008000000 */
.L_x_1:
[----:B------:R-:W-:Y:S01]  /*0280*/  MOV R8, R4 ;  /* 0x0000000400087202 */ /* 0x000fe20000000f00 */
[----:B------:R-:W2:Y:S01]  /*0290*/  LDG.E R27, desc[UR8][R20.64] ;  /* 0x00000008141b7981 */ /* 0x000ea2000c1e1900 */
[----:B------:R-:W-:-:S05]  /*02a0*/  MOV R9, R3 ;  /* 0x0000000300097202 */ /* 0x000fca0000000f00 */
[----:B------:R-:W3:Y:S04]  /*02b0*/  LDG.E R22, desc[UR8][R8.64] ;  /* 0x0000000808167981 */ /* 0x000ee8000c1e1900 */
[----:B---3--:R-:W-:Y:S04]  /*02c0*/  STS [R17], R22 ;  /* 0x0000001611007388 */ /* 0x008fe80000000800 */
[----:B--2---:R-:W-:Y:S01]  /*02d0*/  STS [R16], R27 ;  /* 0x0000001b10007388 */ /* 0x004fe20000000800 */
[----:B------:R-:W-:Y:S06]  /*02e0*/  BAR.SYNC.DEFER_BLOCKING 0x0 ;  /* 0x0000000000007b1d */ /* 0x000fec0000010000 */
[----:B------:R-:W-:Y:S04]  /*02f0*/  LDS R10, [R5] ;  /* 0x00000000050a7984 */ /* 0x000fe80000000800 */
[----:B------:R-:W0:Y:S04]  /*0300*/  LDS.128 R12, [R6+UR7] ;  /* 0x00000007060c7984 */ /* 0x000e280008000c00 */
[----:B------:R-:W1:Y:S04]  /*0310*/  LDS R29, [R5+0x80] ;  /* 0x00008000051d7984 */ /* 0x000e680000000800 */
[----:B------:R-:W2:Y:S04]  /*0320*/  LDS R23, [R5+0x100] ;  /* 0x0001000005177984 */ /* 0x000ea80000000800 */
[----:B------:R-:W3:Y:S04]  /*0330*/  LDS R24, [R5+0x180] ;  /* 0x0001800005187984 */ /* 0x000ee80000000800 */
[----:B------:R-:W-:Y:S04]  /*0340*/  LDS R25, [R5+0x200] ;  /* 0x0002000005197984 */ /* 0x000fe80000000800 */
[----:B------:R-:W-:Y:S04]  /*0350*/  LDS R22, [R5+0x280] ;  /* 0x0002800005167984 */ /* 0x000fe80000000800 */
[----:B------:R-:W-:Y:S01]  /*0360*/  LDS R26, [R5+0xb80] ;  /* 0x000b8000051a7984 */ /* 0x000fe20000000800 */
[----:B0-----:R-:W-:-:S03]  /*0370*/  FFMA R12, R12, R10, R11 ;  /* 0x0000000a0c0c7223 */ /* 0x001fc6000000000b */
[----:B------:R-:W0:Y:S01]  /*0380*/  LDS.128 R8, [R6+UR7+0x10] ;  /* 0x0000100706087984 */ /* 0x000e220008000c00 */
[----:B-1----:R-:W-:-:S04]  /*0390*/  FFMA R12, R29, R13, R12 ;  /* 0x0000000d1d0c7223 */ /* 0x002fc8000000000c */
[----:B--2---:R-:W-:Y:S02]  /*03a0*/  FFMA R13, R23, R14, R12 ;  /* 0x0000000e170d7223 */ /* 0x004fe4000000000c */
[----:B------:R-:W1:Y:S02]  /*03b0*/  LDS R23, [R5+0x300] ;  /* 0x0003000005177984 */ /* 0x000e640000000800 */
[----:B---3--:R-:W-:Y:S02]  /*03c0*/  FFMA R13, R24, R15, R13 ;  /* 0x0000000f180d7223 */ /* 0x008fe4000000000d */
[----:B------:R-:W2:Y:S02]  /*03d0*/  LDS R24, [R5+0x380] ;  /* 0x0003800005187984 */ /* 0x000ea40000000800 */
[----:B0-----:R-:W-:Y:S02]  /*03e0*/  FFMA R27, R8, R25, R13 ;  /* 0x00000019081b7223 */ /* 0x001fe4000000000d */
[----:B------:R-:W-:Y:S04]  /*03f0*/  LDS R25, [R5+0x400] ;  /* 0x0004000005197984 */ /* 0x000fe80000000800 */
[----:B------:R-:W0:Y:S01]  /*0400*/  LDS.128 R12, [R6+UR7+0x20] ;  /* 0x00002007060c7984 */ /* 0x000e220008000c00 */
[----:B------:R-:W-:-:S03]  /*0410*/  FFMA R8, R22, R9, R27 ;  /* 0x0000000916087223 */ /* 0x000fc6000000001b */
[----:B------:R-:W3:Y:S01]  /*0420*/  LDS R22, [R5+0x480] ;  /* 0x0004800005167984 */ /* 0x000ee20000000800 */
[----:B-1----:R-:W-:-:S03]  /*0430*/  FFMA R9, R23, R10, R8 ;  /* 0x0000000a17097223 */ /* 0x002fc60000000008 */
[----:B------:R-:W1:Y:S01]  /*0440*/  LDS R23, [R5+0x500] ;  /* 0x0005000005177984 */ /* 0x000e620000000800 */
[----:B--2---:R-:W-:-:S03]  /*0450*/  FFMA R9, R24, R11, R9 ;  /* 0x0000000b18097223 */ /* 0x004fc60000000009 */
[----:B------:R-:W2:Y:S01]  /*0460*/  LDS R24, [R5+0x580] ;  /* 0x0005800005187984 */ /* 0x000ea20000000800 */
[----:B0-----:R-:W-:-:S03]  /*0470*/  FFMA R27, R12, R25, R9 ;  /* 0x000000190c1b7223 */ /* 0x001fc60000000009 */
[----:B------:R-:W-:Y:S04]  /*0480*/  LDS R25, [R5+0x600] ;  /* 0x0006000005197984 */ /* 0x000fe80000000800 */
[----:B------:R-:W0:Y:S01]  /*0490*/  LDS.128 R8, [R6+UR7+0x30] ;  /* 0x0000300706087984 */ /* 0x000e220008000c00 */
[----:B---3--:R-:W-:-:S03]  /*04a0*/  FFMA R12, R22, R13, R27 ;  /* 0x0000000d160c7223 */ /* 0x008fc6000000001b */
        /* <DEDUP_REMOVED lines=22> */
[----:B------:R-:W-:Y:S01]  /*0610*/  LDS R24, [R5+0xc80] ;  /* 0x000c800005187984 */ /* 0x000fe20000000800 */
[----:B0-----:R-:W-:-:S03]  /*0620*/  FFMA R27, R8, R25, R13 ;  /* 0x00000019081b7223 */ /* 0x001fc6000000000d */
[----:B------:R-:W-:Y:S04]  /*0630*/  LDS R25, [R5+0xc00] ;  /* 0x000c000005197984 */ /* 0x000fe80000000800 */
[----:B------:R-:W0:Y:S01]  /*0640*/  LDS.128 R12, [R6+UR7+0x60] ;  /* 0x00006007060c7984 */ /* 0x000e220008000c00 */
[----:B---3--:R-:W-:-:S04]  /*0650*/  FFMA R22, R22, R9, R27 ;  /* 0x0000000916167223 */ /* 0x008fc8000000001b */
[----:B-1----:R-:W-:Y:S02]  /*0660*/  FFMA R9, R23, R10, R22 ;  /* 0x0000000a17097223 */ /* 0x002fe40000000016 */
[----:B------:R-:W1:Y:S02]  /*0670*/  LDS R23, [R5+0xd00] ;  /* 0x000d000005177984 */ /* 0x000e640000000800 */
[----:B------:R-:W-:Y:S02]  /*0680*/  FFMA R9, R26, R11, R9 ;  /* 0x0000000b1a097223 */ /* 0x000fe40000000009 */
[----:B------:R-:W2:Y:S02]  /*0690*/  LDS R22, [R5+0xd80] ;  /* 0x000d800005167984 */ /* 0x000ea40000000800 */
[----:B0-----:R-:W-:Y:S02]  /*06a0*/  FFMA R27, R12, R25, R9 ;  /* 0x000000190c1b7223 */ /* 0x001fe40000000009 */
[----:B------:R-:W-:Y:S04]  /*06b0*/  LDS R25, [R5+0xe00] ;  /* 0x000e000005197984 */ /* 0x000fe80000000800 */
[----:B------:R-:W0:Y:S01]  /*06c0*/  LDS.128 R8, [R6+UR7+0x70] ;  /* 0x0000700706087984 */ /* 0x000e220008000c00 */
[----:B------:R-:W-:-:S03]  /*06d0*/  FFMA R24, R24, R13, R27 ;  /* 0x0000000d18187223 */ /* 0x000fc6000000001b */
[----:B------:R-:W3:Y:S04]  /*06e0*/  LDS R27, [R5+0xe80] ;  /* 0x000e8000051b7984 */ /* 0x000ee80000000800 */
[----:B------:R-:W4:Y:S04]  /*06f0*/  LDS R13, [R5+0xf00] ;  /* 0x000f0000050d7984 */ /* 0x000f280000000800 */
[----:B------:R-:W5:Y:S01]  /*0700*/  LDS R12, [R5+0xf80] ;  /* 0x000f8000050c7984 */ /* 0x000f620000000800 */
[----:B------:R-:W-:Y:S01]  /*0710*/  UIADD3 UR4, UPT, UPT, UR4, 0x20, URZ ;  /* 0x0000002004047890 */ /* 0x000fe2000fffe0ff */
[----:B-1----:R-:W-:-:S04]  /*0720*/  FFMA R23, R23, R14, R24 ;  /* 0x0000000e17177223 */ /* 0x002fc80000000018 */
[----:B--2---:R-:W-:Y:S01]  /*0730*/  FFMA R15, R22, R15, R23 ;  /* 0x0000000f160f7223 */ /* 0x004fe20000000017 */
[----:B------:R-:W-:Y:S01]  /*0740*/  BAR.SYNC.DEFER_BLOCKING 0x0 ;  /* 0x0000000000007b1d */ /* 0x000fe20000010000 */
[----:B------:R-:W-:Y:S02]  /*0750*/  ISETP.LE.AND P0, PT, R0, UR4, PT ;  /* 0x0000000400007c0c */ /* 0x000fe4000bf03270 */
[----:B------:R-:W-:Y:S01]  /*0760*/  IADD3 R4, P1, PT, R4, 0x80, RZ ;  /* 0x0000008004047810 */ /* 0x000fe20007f3e0ff */
[----:B------:R-:W-:-:S03]  /*0770*/  IMAD.WIDE R20, R7, 0x4, R20 ;  /* 0x0000000407147825 */ /* 0x000fc600078e0214 */
[----:B------:R-:W-:Y:S01]  /*0780*/  IADD3.X R3, PT, PT, RZ, R3, RZ, P1, !PT ;  /* 0x00000003ff037210 */ /* 0x000fe20000ffe4ff */
[----:B0-----:R-:W-:-:S04]  /*0790*/  FFMA R8, R8, R25, R15 ;  /* 0x0000001908087223 */ /* 0x001fc8000000000f */
[----:B---3--:R-:W-:-:S04]  /*07a0*/  FFMA R8, R27, R9, R8 ;  /* 0x000000091b087223 */ /* 0x008fc80000000008 */
[----:B----4-:R-:W-:-:S04]  /*07b0*/  FFMA R13, R13, R10, R8 ;  /* 0x0000000a0d0d7223 */ /* 0x010fc80000000008 */
[----:B-----5:R-:W-:Y:S01]  /*07c0*/  FFMA R11, R12, R11, R13 ;  /* 0x0000000b0c0b7223 */ /* 0x020fe2000000000d */
[----:B------:R-:W-:Y:S06]  /*07d0*/  @!P0 BRA `(.L_x_1) ;  /* 0xfffffff800a88947 */ /* 0x000fec000383ffff */
.L_x_0:
[----:B------:R-:W0:Y:S01]  /*07e0*/  LDC R3, c[0x0][0x384] ;  /* 0x0000e100ff037b82 */ /* 0x000e220000000800 */
[----:B------:R-:W1:Y:S01]  /*07f0*/  LDCU.64 UR6, c[0x0][0x3a0] ;  /* 0x00007400ff0677ac */ /* 0x000e620008000a00 */
[----:B------:R-:W-:Y:S01]  /*0800*/  SHF.L.U32 R2, R2, 0x5, RZ ;  /* 0x0000000502027819 */ /* 0x000fe200000006ff */
[----:B0-----:R-:W-:-:S04]  /*0810*/  IMAD R19, R18, R3, R19 ;  /* 0x0000000312137224 */ /* 0x001fc800078e0213 */
[----:B------:R-:W-:Y:S01]  /*0820*/  IMAD R2, R3, UR5, R2 ;  /* 0x0000000503027c24 */ /* 0x000fe2000f8e0202 */
[----:B------:R-:W-:-:S04]  /*0830*/  SHF.R.S32.HI R3, RZ, 0x1f, R19 ;  /* 0x0000001fff037819 */ /* 0x000fc80000011413 */
[----:B------:R-:W-:-:S04]  /*0840*/  IADD3 R0, P0, PT, R19, R2, RZ ;  /* 0x0000000213007210 */ /* 0x000fc80007f1e0ff */
[----:B------:R-:W-:Y:S02]  /*0850*/  LEA.HI.X.SX32 R3, R2, R3, 0x1, P0 ;  /* 0x0000000302037211 */ /* 0x000fe400000f0eff */
[----:B-1----:R-:W-:-:S04]  /*0860*/  LEA R2, P0, R0, UR6, 0x2 ;  /* 0x0000000600027c11 */ /* 0x002fc8000f8010ff */
[----:B------:R-:W-:-:S05]  /*0870*/  LEA.HI.X R3, R0, UR7, R3, 0x2, P0 ;  /* 0x0000000700037c11 */ /* 0x000fca00080f1403 */
[----:B------:R-:W-:Y:S01]  /*0880*/  STG.E desc[UR8][R2.64], R11 ;  /* 0x0000000b02007986 */ /* 0x000fe2000c101908 */
[----:B------:R-:W-:Y:S05]  /*0890*/  EXIT ;  /* 0x000000000000794d */ /* 0x000fea0003800000 */
.L_x_2:
[----:B------:R-:W-:-:S00]  /*08a0*/  BRA `(.L_x_2) ;  /* 0xfffffffc00fc7947 */ /* 0x000fc0000383ffff */
[----:B------:R-:W-:-:S00]  /*08b0*/  NOP ;  /* 0x0000000000007918 */ /* 0x000fc00000000000 */
        /* <DEDUP_REMOVED lines=12> */
.L_x_3:


//--------------------- .nv.shared._Z7sgemm_3ILi32EEviiiPfS0_S0_ --------------------------
	.section	.nv.shared._Z7sgemm_3ILi32EEviiiPfS0_S0_,"aw",@nobits
	.sectionflags	@""
	.align	4
.nv.shared._Z7sgemm_3ILi32EEviiiPfS0_S0_:
	.zero		9216


//--------------------- .nv.shared.reserved.0     --------------------------
	.section	.nv.shared.reserved.0,"aw",@nobits
	.weak		__nv_reservedSMEM_offset_0_alias
	.size		__nv_reservedSMEM_offset_0_alias, 0, 64
	.other		__nv_reservedSMEM_offset_0_alias,@"STO_CUDA_RESERVED_SHARED STV_DEFAULT"
__nv_reservedSMEM_offset_0_alias:
	.zero		0
	.zero		64


//--------------------- .nv.constant0._Z7sgemm_3ILi32EEviiiPfS0_S0_ --------------------------
	.section	.nv.constant0._Z7sgemm_3ILi32EEviiiPfS0_S0_,"a",@progbits
	.sectionflags	@""
	.align	4
.nv.constant0._Z7sgemm_3ILi32EEviiiPfS0_S0_:
	.zero		936


//--------------------- SYMBOLS --------------------------

	.type		.nv.reservedSmem.offset0,@object
	.size		.nv.reservedSmem.offset0,0x4
	.type		.nv.reservedSmem.cap,@object
	.size		.nv.reservedSmem.cap,0x4
